//
// Generated by NVIDIA NVVM Compiler
//
// Compiler Build ID: CL-36424714
// Cuda compilation tools, release 13.0, V13.0.88
// Based on NVVM 20.0.0
//

.version 9.0
.target sm_100
.address_size 64

	// .globl	_Z10squaregpu1PjS_

.visible .entry _Z10squaregpu1PjS_(
	.param .u64 .ptr .align 1 _Z10squaregpu1PjS__param_0,
	.param .u64 .ptr .align 1 _Z10squaregpu1PjS__param_1
)
{
	.reg .pred 	%p<9>;
	.reg .b32 	%r<148>;
	.reg .b64 	%rd<67>;

	ld.param.u64 	%rd3, [_Z10squaregpu1PjS__param_0];
	ld.param.u64 	%rd2, [_Z10squaregpu1PjS__param_1];
	cvta.to.global.u64 	%rd1, %rd3;
	mov.u32 	%r56, %ctaid.x;
	mov.u32 	%r1, %tid.x;
	mov.u32 	%r2, %nctaid.x;
	mul.lo.s32 	%r3, %r56, %r2;
	and.b32  	%r4, %r2, 7;
	setp.lt.u32 	%p1, %r2, 8;
	mov.b32 	%r142, 0;
	mov.u32 	%r147, %r142;
	@%p1 bra 	$L__BB0_3;
	and.b32  	%r142, %r2, 2147483640;
	and.b32  	%r58, %r2, -8;
	neg.s32 	%r136, %r58;
	add.s32 	%r135, %r1, %r2;
	shl.b32 	%r8, %r2, 3;
	shl.b32 	%r59, %r2, 1;
	add.s32 	%r134, %r1, %r59;
	mad.lo.s32 	%r133, %r2, 3, %r1;
	shl.b32 	%r60, %r2, 2;
	add.s32 	%r132, %r1, %r60;
	mad.lo.s32 	%r131, %r2, 5, %r1;
	mad.lo.s32 	%r130, %r2, 6, %r1;
	mad.lo.s32 	%r129, %r2, 7, %r1;
	add.s32 	%r127, %r3, 3;
	mov.b32 	%r147, 0;
	mov.u32 	%r128, %r1;
$L__BB0_2:
	.pragma "nounroll";
	add.s32 	%r61, %r127, -3;
	mul.wide.u32 	%rd4, %r61, 4;
	add.s64 	%rd5, %rd1, %rd4;
	ld.global.u32 	%r62, [%rd5];
	mul.wide.u32 	%rd6, %r128, 4;
	add.s64 	%rd7, %rd1, %rd6;
	ld.global.u32 	%r63, [%rd7];
	mad.lo.s32 	%r64, %r63, %r62, %r147;
	add.s32 	%r65, %r127, -2;
	mul.wide.u32 	%rd8, %r65, 4;
	add.s64 	%rd9, %rd1, %rd8;
	ld.global.u32 	%r66, [%rd9];
	mul.wide.u32 	%rd10, %r135, 4;
	add.s64 	%rd11, %rd1, %rd10;
	ld.global.u32 	%r67, [%rd11];
	mad.lo.s32 	%r68, %r67, %r66, %r64;
	add.s32 	%r69, %r127, -1;
	mul.wide.u32 	%rd12, %r69, 4;
	add.s64 	%rd13, %rd1, %rd12;
	ld.global.u32 	%r70, [%rd13];
	mul.wide.u32 	%rd14, %r134, 4;
	add.s64 	%rd15, %rd1, %rd14;
	ld.global.u32 	%r71, [%rd15];
	mad.lo.s32 	%r72, %r71, %r70, %r68;
	add.s32 	%r73, %r127, 4;
	mul.wide.u32 	%rd16, %r127, 4;
	add.s64 	%rd17, %rd1, %rd16;
	ld.global.u32 	%r74, [%rd17];
	mul.wide.u32 	%rd18, %r133, 4;
	add.s64 	%rd19, %rd1, %rd18;
	ld.global.u32 	%r75, [%rd19];
	mad.lo.s32 	%r76, %r75, %r74, %r72;
	add.s32 	%r77, %r127, 1;
	mul.wide.u32 	%rd20, %r77, 4;
	add.s64 	%rd21, %rd1, %rd20;
	ld.global.u32 	%r78, [%rd21];
	mul.wide.u32 	%rd22, %r132, 4;
	add.s64 	%rd23, %rd1, %rd22;
	ld.global.u32 	%r79, [%rd23];
	mad.lo.s32 	%r80, %r79, %r78, %r76;
	add.s32 	%r81, %r127, 2;
	mul.wide.u32 	%rd24, %r81, 4;
	add.s64 	%rd25, %rd1, %rd24;
	ld.global.u32 	%r82, [%rd25];
	mul.wide.u32 	%rd26, %r131, 4;
	add.s64 	%rd27, %rd1, %rd26;
	ld.global.u32 	%r83, [%rd27];
	mad.lo.s32 	%r84, %r83, %r82, %r80;
	add.s32 	%r85, %r127, 3;
	mul.wide.u32 	%rd28, %r85, 4;
	add.s64 	%rd29, %rd1, %rd28;
	ld.global.u32 	%r86, [%rd29];
	mul.wide.u32 	%rd30, %r130, 4;
	add.s64 	%rd31, %rd1, %rd30;
	ld.global.u32 	%r87, [%rd31];
	mad.lo.s32 	%r88, %r87, %r86, %r84;
	mul.wide.u32 	%rd32, %r73, 4;
	add.s64 	%rd33, %rd1, %rd32;
	ld.global.u32 	%r89, [%rd33];
	mul.wide.u32 	%rd34, %r129, 4;
	add.s64 	%rd35, %rd1, %rd34;
	ld.global.u32 	%r90, [%rd35];
	mad.lo.s32 	%r147, %r90, %r89, %r88;
	add.s32 	%r136, %r136, 8;
	add.s32 	%r135, %r135, %r8;
	add.s32 	%r134, %r134, %r8;
	add.s32 	%r133, %r133, %r8;
	add.s32 	%r132, %r132, %r8;
	add.s32 	%r131, %r131, %r8;
	add.s32 	%r130, %r130, %r8;
	add.s32 	%r129, %r129, %r8;
	add.s32 	%r128, %r128, %r8;
	add.s32 	%r127, %r127, 8;
	setp.ne.s32 	%p2, %r136, 0;
	@%p2 bra 	$L__BB0_2;
$L__BB0_3:
	setp.eq.s32 	%p3, %r4, 0;
	@%p3 bra 	$L__BB0_11;
	and.b32  	%r41, %r2, 3;
	setp.lt.u32 	%p4, %r4, 4;
	@%p4 bra 	$L__BB0_6;
	add.s32 	%r92, %r142, %r3;
	mul.wide.u32 	%rd36, %r92, 4;
	add.s64 	%rd37, %rd1, %rd36;
	ld.global.u32 	%r93, [%rd37];
	mad.lo.s32 	%r94, %r142, %r2, %r1;
	mul.wide.u32 	%rd38, %r94, 4;
	add.s64 	%rd39, %rd1, %rd38;
	ld.global.u32 	%r95, [%rd39];
	mad.lo.s32 	%r96, %r95, %r93, %r147;
	add.s32 	%r97, %r92, 1;
	mul.wide.u32 	%rd40, %r97, 4;
	add.s64 	%rd41, %rd1, %rd40;
	ld.global.u32 	%r98, [%rd41];
	add.s32 	%r99, %r94, %r2;
	mul.wide.u32 	%rd42, %r99, 4;
	add.s64 	%rd43, %rd1, %rd42;
	ld.global.u32 	%r100, [%rd43];
	mad.lo.s32 	%r101, %r100, %r98, %r96;
	add.s32 	%r102, %r92, 2;
	mul.wide.u32 	%rd44, %r102, 4;
	add.s64 	%rd45, %rd1, %rd44;
	ld.global.u32 	%r103, [%rd45];
	add.s32 	%r104, %r99, %r2;
	mul.wide.u32 	%rd46, %r104, 4;
	add.s64 	%rd47, %rd1, %rd46;
	ld.global.u32 	%r105, [%rd47];
	mad.lo.s32 	%r106, %r105, %r103, %r101;
	add.s32 	%r107, %r92, 3;
	mul.wide.u32 	%rd48, %r107, 4;
	add.s64 	%rd49, %rd1, %rd48;
	ld.global.u32 	%r108, [%rd49];
	add.s32 	%r109, %r104, %r2;
	mul.wide.u32 	%rd50, %r109, 4;
	add.s64 	%rd51, %rd1, %rd50;
	ld.global.u32 	%r110, [%rd51];
	mad.lo.s32 	%r147, %r110, %r108, %r106;
	add.s32 	%r142, %r142, 4;
$L__BB0_6:
	setp.eq.s32 	%p5, %r41, 0;
	@%p5 bra 	$L__BB0_11;
	setp.eq.s32 	%p6, %r41, 1;
	@%p6 bra 	$L__BB0_9;
	add.s32 	%r112, %r142, %r3;
	mul.wide.u32 	%rd52, %r112, 4;
	add.s64 	%rd53, %rd1, %rd52;
	ld.global.u32 	%r113, [%rd53];
	mad.lo.s32 	%r114, %r142, %r2, %r1;
	mul.wide.u32 	%rd54, %r114, 4;
	add.s64 	%rd55, %rd1, %rd54;
	ld.global.u32 	%r115, [%rd55];
	mad.lo.s32 	%r116, %r115, %r113, %r147;
	add.s32 	%r117, %r112, 1;
	mul.wide.u32 	%rd56, %r117, 4;
	add.s64 	%rd57, %rd1, %rd56;
	ld.global.u32 	%r118, [%rd57];
	add.s32 	%r119, %r114, %r2;
	mul.wide.u32 	%rd58, %r119, 4;
	add.s64 	%rd59, %rd1, %rd58;
	ld.global.u32 	%r120, [%rd59];
	mad.lo.s32 	%r147, %r120, %r118, %r116;
	add.s32 	%r142, %r142, 2;
$L__BB0_9:
	and.b32  	%r121, %r2, 1;
	setp.eq.b32 	%p7, %r121, 1;
	not.pred 	%p8, %p7;
	@%p8 bra 	$L__BB0_11;
	add.s32 	%r122, %r142, %r3;
	mul.wide.u32 	%rd60, %r122, 4;
	add.s64 	%rd61, %rd1, %rd60;
	ld.global.u32 	%r123, [%rd61];
	mad.lo.s32 	%r124, %r142, %r2, %r1;
	mul.wide.u32 	%rd62, %r124, 4;
	add.s64 	%rd63, %rd1, %rd62;
	ld.global.u32 	%r125, [%rd63];
	mad.lo.s32 	%r147, %r125, %r123, %r147;
$L__BB0_11:
	cvta.to.global.u64 	%rd64, %rd2;
	add.s32 	%r126, %r3, %r1;
	mul.wide.u32 	%rd65, %r126, 4;
	add.s64 	%rd66, %rd64, %rd65;
	st.global.u32 	[%rd66], %r147;
	ret;

}


// ===== COMPILED SASS (sm_100) =====

	.target	sm_100

	.elftype	@"ET_EXEC"


//--------------------- .note.nv.tkinfo           --------------------------
	.section	.note.nv.tkinfo,"",@"SHT_NOTE"
	.sectionflags	@"SHF_NOTE_NV_TKINFO"
	.tkinfo
        /*0018*/ 	.word	0x00000002
        /*0030*/ 	.string	""
        /*0030*/ 	.string	"ptxas"
        /*0030*/ 	.string	"Cuda compilation tools, release 13.0, V13.0.88"
        /*0030*/ 	.string	"Build cuda_13.0.r13.0/compiler.36424714_0"
        /*0030*/ 	.string	"-arch sm_100 -m 64 "



//--------------------- .note.nv.cuinfo           --------------------------
	.section	.note.nv.cuinfo,"",@"SHT_NOTE"
	.sectionflags	@"SHF_NOTE_NV_CUINFO"
        /*0018*/ 	.short	0x0002
        /*001a*/ 	.short	0x0064
        /*001c*/ 	.short	0x0082
	.zero		2


//--------------------- .nv.info                  --------------------------
	.section	.nv.info,"",@"SHT_CUDA_INFO"
	.align	4


	//----- nvinfo : EIATTR_REGCOUNT
	.align		4
        /*0000*/ 	.byte	0x04, 0x2f
        /*0002*/ 	.short	(.L_1 - .L_0)
	.align		4
.L_0:
        /*0004*/ 	.word	index@(_Z10squaregpu1PjS_)
        /*0008*/ 	.word	0x00000020


	//----- nvinfo : EIATTR_FRAME_SIZE
	.align		4
.L_1:
        /*000c*/ 	.byte	0x04, 0x11
        /*000e*/ 	.short	(.L_3 - .L_2)
	.align		4
.L_2:
        /*0010*/ 	.word	index@(_Z10squaregpu1PjS_)
        /*0014*/ 	.word	0x00000000


	//----- nvinfo : EIATTR_MIN_STACK_SIZE
	.align		4
.L_3:
        /*0018*/ 	.byte	0x04, 0x12
        /*001a*/ 	.short	(.L_5 - .L_4)
	.align		4
.L_4:
        /*001c*/ 	.word	index@(_Z10squaregpu1PjS_)
        /*0020*/ 	.word	0x00000000
.L_5:


//--------------------- .nv.compat                --------------------------
	.section	.nv.compat,"",@"SHT_CUDA_COMPAT_INFO"
	.align	4
        /*0000*/ 	.byte	0x02, 0x09, 0x00, 0x00, 0x02, 0x02, 0x01, 0x00, 0x02, 0x05, 0x05, 0x00, 0x03, 0x07, 0x01, 0x01
        /*0010*/ 	.byte	0x02, 0x03, 0x00, 0x00, 0x02, 0x06, 0x01, 0x00, 0x04, 0x0b, 0x08, 0x00, 0x09, 0x00, 0x00, 0x00
        /*0020*/ 	.byte	0x00, 0x00, 0x00, 0x00


//--------------------- .nv.info._Z10squaregpu1PjS_ --------------------------
	.section	.nv.info._Z10squaregpu1PjS_,"",@"SHT_CUDA_INFO"
	.sectionflags	@""
	.align	4


	//----- nvinfo : EIATTR_CUDA_API_VERSION
	.align		4
        /*0000*/ 	.byte	0x04, 0x37
        /*0002*/ 	.short	(.L_7 - .L_6)
.L_6:
        /*0004*/ 	.word	0x00000082


	//----- nvinfo : EIATTR_KPARAM_INFO
	.align		4
.L_7:
        /*0008*/ 	.byte	0x04, 0x17
        /*000a*/ 	.short	(.L_9 - .L_8)
.L_8:
        /*000c*/ 	.word	0x00000000
        /*0010*/ 	.short	0x0001
        /*0012*/ 	.short	0x0008
        /*0014*/ 	.byte	0x00, 0xf5, 0x21, 0x00


	//----- nvinfo : EIATTR_KPARAM_INFO
	.align		4
.L_9:
        /*0018*/ 	.byte	0x04, 0x17
        /*001a*/ 	.short	(.L_11 - .L_10)
.L_10:
        /*001c*/ 	.word	0x00000000
        /*0020*/ 	.short	0x0000
        /*0022*/ 	.short	0x0000
        /*0024*/ 	.byte	0x00, 0xf5, 0x21, 0x00


	//----- nvinfo : EIATTR_SPARSE_MMA_MASK
	.align		4
.L_11:
        /*0028*/ 	.byte	0x03, 0x50
        /*002a*/ 	.short	0x0000


	//----- nvinfo : EIATTR_MAXREG_COUNT
	.align		4
        /*002c*/ 	.byte	0x03, 0x1b
        /*002e*/ 	.short	0x00ff


	//----- nvinfo : EIATTR_MERCURY_ISA_VERSION
	.align		4
        /*0030*/ 	.byte	0x03, 0x5f
        /*0032*/ 	.short	0x0101


	//----- nvinfo : EIATTR_VRC_CTA_INIT_COUNT
	.align		4
        /*0034*/ 	.byte	0x02, 0x4a
	.zero		1
	.zero		1


	//----- nvinfo : EIATTR_EXIT_INSTR_OFFSETS
	.align		4
        /*0038*/ 	.byte	0x04, 0x1c
        /*003a*/ 	.short	(.L_13 - .L_12)


	//   ....[0]....
.L_12:
        /*003c*/ 	.word	0x00000980


	//----- nvinfo : EIATTR_CBANK_PARAM_SIZE
	.align		4
.L_13:
        /*0040*/ 	.byte	0x03, 0x19
        /*0042*/ 	.short	0x0010


	//----- nvinfo : EIATTR_PARAM_CBANK
	.align		4
        /*0044*/ 	.byte	0x04, 0x0a
        /*0046*/ 	.short	(.L_15 - .L_14)
	.align		4
.L_14:
        /*0048*/ 	.word	index@(.nv.constant0._Z10squaregpu1PjS_)
        /*004c*/ 	.short	0x0380
        /*004e*/ 	.short	0x0010


	//----- nvinfo : EIATTR_SW_WAR
	.align		4
.L_15:
        /*0050*/ 	.byte	0x04, 0x36
        /*0052*/ 	.short	(.L_17 - .L_16)
.L_16:
        /*0054*/ 	.word	0x00000008
.L_17:


//--------------------- .nv.callgraph             --------------------------
	.section	.nv.callgraph,"",@"SHT_CUDA_CALLGRAPH"
	.align	4
	.sectionentsize	8
	.align		4
        /*0000*/ 	.word	0x00000000
	.align		4
        /*0004*/ 	.word	0xffffffff
	.align		4
        /*0008*/ 	.word	0x00000000
	.align		4
        /*000c*/ 	.word	0xfffffffe
	.align		4
        /*0010*/ 	.word	0x00000000
	.align		4
        /*0014*/ 	.word	0xfffffffd
	.align		4
        /*0018*/ 	.word	0x00000000
	.align		4
        /*001c*/ 	.word	0xfffffffc


//--------------------- .text._Z10squaregpu1PjS_  --------------------------
	.section	.text._Z10squaregpu1PjS_,"ax",@progbits
	.align	128
        .global         _Z10squaregpu1PjS_
        .type           _Z10squaregpu1PjS_,@function
        .size           _Z10squaregpu1PjS_,(.L_x_5 - _Z10squaregpu1PjS_)
        .other          _Z10squaregpu1PjS_,@"STO_CUDA_ENTRY STV_DEFAULT"
_Z10squaregpu1PjS_:
.text._Z10squaregpu1PjS_:
[----:B------:R-:W-:Y:S08]  /*0000*/  LDC R1, c[0x0][0x37c] ;  /* 0x0000df00ff017b82 */ /* 0x000ff00000000800 */
[----:B------:R-:W0:Y:S01]  /*0010*/  LDC R0, c[0x0][0x370] ;  /* 0x0000dc00ff007b82 */ /* 0x000e220000000800 */
[----:B------:R-:W1:Y:S01]  /*0020*/  S2R R2, SR_TID.X ;  /* 0x0000000000027919 */ /* 0x000e620000002100 */
[----:B------:R-:W2:Y:S01]  /*0030*/  LDCU.64 UR4, c[0x0][0x358] ;  /* 0x00006b00ff0477ac */ /* 0x000ea20008000a00 */
[----:B------:R-:W-:Y:S01]  /*0040*/  HFMA2 R4, -RZ, RZ, 0, 0 ;  /* 0x00000000ff047431 */ /* 0x000fe200000001ff */
[----:B------:R-:W-:-:S04]  /*0050*/  MOV R22, RZ ;  /* 0x000000ff00167202 */ /* 0x000fc80000000f00 */
[----:B------:R-:W3:Y:S01]  /*0060*/  S2UR UR6, SR_CTAID.X ;  /* 0x00000000000679c3 */ /* 0x000ee20000002500 */
[C---:B0-----:R-:W-:Y:S02]  /*0070*/  ISETP.GE.U32.AND P1, PT, R0.reuse, 0x8, PT ;  /* 0x000000080000780c */ /* 0x041fe40003f26070 */
[----:B------:R-:W-:-:S04]  /*0080*/  LOP3.LUT R3, R0, 0x7, RZ, 0xc0, !PT ;  /* 0x0000000700037812 */ /* 0x000fc800078ec0ff */
[----:B------:R-:W-:Y:S01]  /*0090*/  ISETP.NE.AND P0, PT, R3, RZ, PT ;  /* 0x000000ff0300720c */ /* 0x000fe20003f05270 */
[----:B---3--:R-:W-:-:S06]  /*00a0*/  IMAD R6, R0, UR6, RZ ;  /* 0x0000000600067c24 */ /* 0x008fcc000f8e02ff */
[----:B-12---:R-:W-:Y:S06]  /*00b0*/  @!P1 BRA `(.L_x_0) ;  /* 0x0000000400249947 */ /* 0x006fec0003800000 */
[C---:B------:R-:W-:Y:S01]  /*00c0*/  LOP3.LUT R13, R0.reuse, 0xfffffff8, RZ, 0xc0, !PT ;  /* 0xfffffff8000d7812 */ /* 0x040fe200078ec0ff */
[C-C-:B------:R-:W-:Y:S01]  /*00d0*/  IMAD R8, R0.reuse, 0x3, R2.reuse ;  /* 0x0000000300087824 */ /* 0x140fe200078e0202 */
[C---:B------:R-:W-:Y:S01]  /*00e0*/  LOP3.LUT R4, R0.reuse, 0x7ffffff8, RZ, 0xc0, !PT ;  /* 0x7ffffff800047812 */ /* 0x040fe200078ec0ff */
[--C-:B------:R-:W-:Y:S01]  /*00f0*/  IMAD R10, R0, 0x5, R2.reuse ;  /* 0x00000005000a7824 */ /* 0x100fe200078e0202 */
[----:B------:R-:W-:Y:S01]  /*0100*/  IADD3 R5, PT, PT, R2, R0, RZ ;  /* 0x0000000002057210 */ /* 0x000fe20007ffe0ff */
[C-C-:B------:R-:W-:Y:S01]  /*0110*/  IMAD R11, R0.reuse, 0x6, R2.reuse ;  /* 0x00000006000b7824 */ /* 0x140fe200078e0202 */
[CC--:B------:R-:W-:Y:S01]  /*0120*/  LEA R7, R0.reuse, R2.reuse, 0x1 ;  /* 0x0000000200077211 */ /* 0x0c0fe200078e08ff */
[C---:B------:R-:W-:Y:S01]  /*0130*/  IMAD R18, R0.reuse, 0x7, R2 ;  /* 0x0000000700127824 */ /* 0x040fe200078e0202 */
[----:B------:R-:W-:Y:S02]  /*0140*/  LEA R9, R0, R2, 0x2 ;  /* 0x0000000200097211 */ /* 0x000fe400078e10ff */
[----:B------:R-:W-:-:S02]  /*0150*/  IADD3 R12, PT, PT, R6, 0x3, RZ ;  /* 0x00000003060c7810 */ /* 0x000fc40007ffe0ff */
[----:B------:R-:W-:Y:S02]  /*0160*/  MOV R22, RZ ;  /* 0x000000ff00167202 */ /* 0x000fe40000000f00 */
[----:B------:R-:W-:Y:S02]  /*0170*/  MOV R19, R2 ;  /* 0x0000000200137202 */ /* 0x000fe40000000f00 */
[----:B------:R-:W-:-:S07]  /*0180*/  IADD3 R13, PT, PT, -R13, RZ, RZ ;  /* 0x000000ff0d0d7210 */ /* 0x000fce0007ffe1ff */
.L_x_1:
[----:B------:R-:W0:Y:S01]  /*0190*/  LDC.64 R14, c[0x0][0x380] ;  /* 0x0000e000ff0e7b82 */ /* 0x000e220000000a00 */
[----:B------:R-:W-:-:S05]  /*01a0*/  IADD3 R29, PT, PT, R12, -0x3, RZ ;  /* 0xfffffffd0c1d7810 */ /* 0x000fca0007ffe0ff */
[----:B0-----:R-:W-:-:S04]  /*01b0*/  IMAD.WIDE.U32 R28, R29, 0x4, R14 ;  /* 0x000000041d1c7825 */ /* 0x001fc800078e000e */
[----:B------:R-:W-:Y:S01]  /*01c0*/  IMAD.WIDE.U32 R16, R19, 0x4, R14 ;  /* 0x0000000413107825 */ /* 0x000fe200078e000e */
[----:B------:R-:W2:Y:S04]  /*01d0*/  LDG.E R25, desc[UR4][R28.64] ;  /* 0x000000041c197981 */ /* 0x000ea8000c1e1900 */
[----:B------:R0:W2:Y:S01]  /*01e0*/  LDG.E R24, desc[UR4][R16.64] ;  /* 0x0000000410187981 */ /* 0x0000a2000c1e1900 */
[C---:B------:R-:W-:Y:S02]  /*01f0*/  IADD3 R21, PT, PT, R12.reuse, -0x2, RZ ;  /* 0xfffffffe0c157810 */ /* 0x040fe40007ffe0ff */
[----:B------:R-:W-:-:S03]  /*0200*/  IADD3 R27, PT, PT, R12, -0x1, RZ ;  /* 0xffffffff0c1b7810 */ /* 0x000fc60007ffe0ff */
[----:B------:R-:W-:-:S04]  /*0210*/  IMAD.WIDE.U32 R20, R21, 0x4, R14 ;  /* 0x0000000415147825 */ /* 0x000fc800078e000e */
[--C-:B0-----:R-:W-:Y:S01]  /*0220*/  IMAD.WIDE.U32 R16, R5, 0x4, R14.reuse ;  /* 0x0000000405107825 */ /* 0x101fe200078e000e */
[----:B------:R0:W3:Y:S04]  /*0230*/  LDG.E R23, desc[UR4][R20.64] ;  /* 0x0000000414177981 */ /* 0x0000e8000c1e1900 */
[----:B------:R1:W3:Y:S01]  /*0240*/  LDG.E R26, desc[UR4][R16.64] ;  /* 0x00000004101a7981 */ /* 0x0002e2000c1e1900 */
[----:B0-----:R-:W-:-:S04]  /*0250*/  IMAD.WIDE.U32 R20, R27, 0x4, R14 ;  /* 0x000000041b147825 */ /* 0x001fc800078e000e */
[--C-:B-1----:R-:W-:Y:S01]  /*0260*/  IMAD.WIDE.U32 R16, R7, 0x4, R14.reuse ;  /* 0x0000000407107825 */ /* 0x102fe200078e000e */
[----:B------:R0:W4:Y:S04]  /*0270*/  LDG.E R27, desc[UR4][R20.64] ;  /* 0x00000004141b7981 */ /* 0x000128000c1e1900 */
[----:B------:R1:W4:Y:S01]  /*0280*/  LDG.E R28, desc[UR4][R16.64] ;  /* 0x00000004101c7981 */ /* 0x000322000c1e1900 */
[----:B0-----:R-:W-:-:S04]  /*0290*/  IMAD.WIDE.U32 R20, R12, 0x4, R14 ;  /* 0x000000040c147825 */ /* 0x001fc800078e000e */
[----:B-1----:R-:W-:Y:S02]  /*02a0*/  IMAD.WIDE.U32 R16, R8, 0x4, R14 ;  /* 0x0000000408107825 */ /* 0x002fe400078e000e */
[----:B------:R-:W5:Y:S02]  /*02b0*/  LDG.E R20, desc[UR4][R20.64] ;  /* 0x0000000414147981 */ /* 0x000f64000c1e1900 */
[----:B--2---:R-:W-:Y:S02]  /*02c0*/  IMAD R24, R25, R24, R22 ;  /* 0x0000001819187224 */ /* 0x004fe400078e0216 */
[----:B------:R0:W5:Y:S01]  /*02d0*/  LDG.E R25, desc[UR4][R16.64] ;  /* 0x0000000410197981 */ /* 0x000162000c1e1900 */
[----:B------:R-:W-:-:S05]  /*02e0*/  IADD3 R29, PT, PT, R12, 0x1, RZ ;  /* 0x000000010c1d7810 */ /* 0x000fca0007ffe0ff */
[----:B0-----:R-:W-:-:S04]  /*02f0*/  IMAD.WIDE.U32 R16, R29, 0x4, R14 ;  /* 0x000000041d107825 */ /* 0x001fc800078e000e */
[----:B---3--:R-:W-:Y:S01]  /*0300*/  IMAD R23, R23, R26, R24 ;  /* 0x0000001a17177224 */ /* 0x008fe200078e0218 */
[C---:B------:R-:W-:Y:S01]  /*0310*/  IADD3 R29, PT, PT, R12.reuse, 0x3, RZ ;  /* 0x000000030c1d7810 */ /* 0x040fe20007ffe0ff */
[----:B------:R0:W2:Y:S01]  /*0320*/  LDG.E R21, desc[UR4][R16.64] ;  /* 0x0000000410157981 */ /* 0x0000a2000c1e1900 */
[----:B------:R-:W-:Y:S01]  /*0330*/  IADD3 R26, PT, PT, R12, 0x2, RZ ;  /* 0x000000020c1a7810 */ /* 0x000fe20007ffe0ff */
[----:B----4-:R-:W-:Y:S02]  /*0340*/  IMAD R27, R27, R28, R23 ;  /* 0x0000001c1b1b7224 */ /* 0x010fe400078e0217 */
[----:B0-----:R-:W-:-:S04]  /*0350*/  IMAD.WIDE.U32 R16, R29, 0x4, R14 ;  /* 0x000000041d107825 */ /* 0x001fc800078e000e */
[--C-:B------:R-:W-:Y:S01]  /*0360*/  IMAD.WIDE.U32 R22, R9, 0x4, R14.reuse ;  /* 0x0000000409167825 */ /* 0x100fe200078e000e */
[----:B------:R0:W3:Y:S05]  /*0370*/  LDG.E R28, desc[UR4][R16.64] ;  /* 0x00000004101c7981 */ /* 0x0000ea000c1e1900 */
[----:B------:R-:W2:Y:S01]  /*0380*/  LDG.E R22, desc[UR4][R22.64] ;  /* 0x0000000416167981 */ /* 0x000ea2000c1e1900 */
[----:B0-----:R-:W-:-:S05]  /*0390*/  IMAD.WIDE.U32 R16, R11, 0x4, R14 ;  /* 0x000000040b107825 */ /* 0x001fca00078e000e */
[----:B------:R-:W3:Y:S01]  /*03a0*/  LDG.E R29, desc[UR4][R16.64] ;  /* 0x00000004101d7981 */ /* 0x000ee2000c1e1900 */
[----:B-----5:R-:W-:Y:S02]  /*03b0*/  IMAD R20, R20, R25, R27 ;  /* 0x0000001914147224 */ /* 0x020fe400078e021b */
[----:B------:R-:W-:-:S04]  /*03c0*/  IMAD.WIDE.U32 R24, R10, 0x4, R14 ;  /* 0x000000040a187825 */ /* 0x000fc800078e000e */
[----:B------:R-:W-:Y:S02]  /*03d0*/  IMAD.WIDE.U32 R26, R26, 0x4, R14 ;  /* 0x000000041a1a7825 */ /* 0x000fe400078e000e */
[----:B------:R0:W4:Y:S04]  /*03e0*/  LDG.E R24, desc[UR4][R24.64] ;  /* 0x0000000418187981 */ /* 0x000128000c1e1900 */
[----:B------:R-:W4:Y:S01]  /*03f0*/  LDG.E R23, desc[UR4][R26.64] ;  /* 0x000000041a177981 */ /* 0x000f22000c1e1900 */
[----:B0-----:R-:W-:-:S05]  /*0400*/  IADD3 R25, PT, PT, R12, 0x4, RZ ;  /* 0x000000040c197810 */ /* 0x001fca0007ffe0ff */
[----:B------:R-:W-:-:S04]  /*0410*/  IMAD.WIDE.U32 R16, R25, 0x4, R14 ;  /* 0x0000000419107825 */ /* 0x000fc800078e000e */
[----:B------:R-:W-:Y:S01]  /*0420*/  IMAD.WIDE.U32 R14, R18, 0x4, R14 ;  /* 0x00000004120e7825 */ /* 0x000fe200078e000e */
[----:B------:R-:W5:Y:S05]  /*0430*/  LDG.E R25, desc[UR4][R16.64] ;  /* 0x0000000410197981 */ /* 0x000f6a000c1e1900 */
[----:B------:R-:W5:Y:S01]  /*0440*/  LDG.E R14, desc[UR4][R14.64] ;  /* 0x000000040e0e7981 */ /* 0x000f62000c1e1900 */
[----:B------:R-:W-:-:S04]  /*0450*/  IADD3 R13, PT, PT, R13, 0x8, RZ ;  /* 0x000000080d0d7810 */ /* 0x000fc80007ffe0ff */
[----:B------:R-:W-:Y:S01]  /*0460*/  ISETP.NE.AND P1, PT, R13, RZ, PT ;  /* 0x000000ff0d00720c */ /* 0x000fe20003f25270 */
[----:B--2---:R-:W-:Y:S01]  /*0470*/  IMAD R20, R21, R22, R20 ;  /* 0x0000001615147224 */ /* 0x004fe200078e0214 */
[C---:B------:R-:W-:Y:S02]  /*0480*/  LEA R19, R0.reuse, R19, 0x3 ;  /* 0x0000001300137211 */ /* 0x040fe400078e18ff */
[C---:B------:R-:W-:Y:S02]  /*0490*/  LEA R5, R0.reuse, R5, 0x3 ;  /* 0x0000000500057211 */ /* 0x040fe400078e18ff */
[C---:B------:R-:W-:Y:S02]  /*04a0*/  LEA R7, R0.reuse, R7, 0x3 ;  /* 0x0000000700077211 */ /* 0x040fe400078e18ff */
[C---:B------:R-:W-:Y:S02]  /*04b0*/  LEA R8, R0.reuse, R8, 0x3 ;  /* 0x0000000800087211 */ /* 0x040fe400078e18ff */
[----:B------:R-:W-:-:S02]  /*04c0*/  LEA R9, R0, R9, 0x3 ;  /* 0x0000000900097211 */ /* 0x000fc400078e18ff */
[C---:B------:R-:W-:Y:S02]  /*04d0*/  LEA R10, R0.reuse, R10, 0x3 ;  /* 0x0000000a000a7211 */ /* 0x040fe400078e18ff */
[----:B------:R-:W-:Y:S02]  /*04e0*/  LEA R11, R0, R11, 0x3 ;  /* 0x0000000b000b7211 */ /* 0x000fe400078e18ff */
[----:B------:R-:W-:Y:S02]  /*04f0*/  IADD3 R12, PT, PT, R12, 0x8, RZ ;  /* 0x000000080c0c7810 */ /* 0x000fe40007ffe0ff */
[----:B------:R-:W-:Y:S01]  /*0500*/  LEA R18, R0, R18, 0x3 ;  /* 0x0000001200127211 */ /* 0x000fe200078e18ff */
[----:B----4-:R-:W-:-:S04]  /*0510*/  IMAD R20, R23, R24, R20 ;  /* 0x0000001817147224 */ /* 0x010fc800078e0214 */
[----:B---3--:R-:W-:-:S04]  /*0520*/  IMAD R20, R28, R29, R20 ;  /* 0x0000001d1c147224 */ /* 0x008fc800078e0214 */
[----:B-----5:R-:W-:Y:S01]  /*0530*/  IMAD R22, R25, R14, R20 ;  /* 0x0000000e19167224 */ /* 0x020fe200078e0214 */
[----:B------:R-:W-:Y:S06]  /*0540*/  @P1 BRA `(.L_x_1) ;  /* 0xfffffffc00101947 */ /* 0x000fec000383ffff */
.L_x_0:
[----:B------:R-:W-:Y:S05]  /*0550*/  @!P0 BRA `(.L_x_2) ;  /* 0x0000000000f88947 */ /* 0x000fea0003800000 */
[----:B------:R-:W-:Y:S02]  /*0560*/  ISETP.GE.U32.AND P0, PT, R3, 0x4, PT ;  /* 0x000000040300780c */ /* 0x000fe40003f06070 */
[----:B------:R-:W-:-:S04]  /*0570*/  LOP3.LUT R7, R0, 0x3, RZ, 0xc0, !PT ;  /* 0x0000000300077812 */ /* 0x000fc800078ec0ff */
[----:B------:R-:W-:-:S07]  /*0580*/  ISETP.NE.AND P1, PT, R7, RZ, PT ;  /* 0x000000ff0700720c */ /* 0x000fce0003f25270 */
[----:B------:R-:W-:Y:S06]  /*0590*/  @!P0 BRA `(.L_x_3) ;  /* 0x0000000000788947 */ /* 0x000fec0003800000 */
[----:B------:R-:W0:Y:S01]  /*05a0*/  LDC.64 R8, c[0x0][0x380] ;  /* 0x0000e000ff087b82 */ /* 0x000e220000000a00 */
[----:B------:R-:W-:Y:S01]  /*05b0*/  IMAD R11, R4, R0, R2 ;  /* 0x00000000040b7224 */ /* 0x000fe200078e0202 */
[----:B------:R-:W-:-:S04]  /*05c0*/  IADD3 R5, PT, PT, R6, R4, RZ ;  /* 0x0000000406057210 */ /* 0x000fc80007ffe0ff */
[C---:B------:R-:W-:Y:S02]  /*05d0*/  IADD3 R15, PT, PT, R5.reuse, 0x1, RZ ;  /* 0x00000001050f7810 */ /* 0x040fe40007ffe0ff */
[----:B------:R-:W-:Y:S01]  /*05e0*/  IADD3 R17, PT, PT, R5, 0x2, RZ ;  /* 0x0000000205117810 */ /* 0x000fe20007ffe0ff */
[C---:B0-----:R-:W-:Y:S01]  /*05f0*/  IMAD.WIDE.U32 R12, R11.reuse, 0x4, R8 ;  /* 0x000000040b0c7825 */ /* 0x041fe200078e0008 */
[----:B------:R-:W-:-:S03]  /*0600*/  IADD3 R11, PT, PT, R11, R0, RZ ;  /* 0x000000000b0b7210 */ /* 0x000fc60007ffe0ff */
[--C-:B------:R-:W-:Y:S01]  /*0610*/  IMAD.WIDE.U32 R20, R5, 0x4, R8.reuse ;  /* 0x0000000405147825 */ /* 0x100fe200078e0008 */
[-C--:B------:R-:W-:Y:S01]  /*0620*/  IADD3 R23, PT, PT, R11, R0.reuse, RZ ;  /* 0x000000000b177210 */ /* 0x080fe20007ffe0ff */
[----:B------:R-:W2:Y:S02]  /*0630*/  LDG.E R12, desc[UR4][R12.64] ;  /* 0x000000040c0c7981 */ /* 0x000ea4000c1e1900 */
[--C-:B------:R-:W-:Y:S01]  /*0640*/  IMAD.WIDE.U32 R14, R15, 0x4, R8.reuse ;  /* 0x000000040f0e7825 */ /* 0x100fe200078e0008 */
[----:B------:R-:W-:Y:S01]  /*0650*/  IADD3 R5, PT, PT, R5, 0x3, RZ ;  /* 0x0000000305057810 */ /* 0x000fe20007ffe0ff */
[----:B------:R0:W2:Y:S02]  /*0660*/  LDG.E R3, desc[UR4][R20.64] ;  /* 0x0000000414037981 */ /* 0x0000a4000c1e1900 */
[--C-:B------:R-:W-:Y:S01]  /*0670*/  IMAD.WIDE.U32 R18, R11, 0x4, R8.reuse ;  /* 0x000000040b127825 */ /* 0x100fe200078e0008 */
[----:B------:R-:W-:Y:S01]  /*0680*/  IADD3 R25, PT, PT, R23, R0, RZ ;  /* 0x0000000017197210 */ /* 0x000fe20007ffe0ff */
[----:B------:R-:W3:Y:S02]  /*0690*/  LDG.E R14, desc[UR4][R14.64] ;  /* 0x000000040e0e7981 */ /* 0x000ee4000c1e1900 */
[----:B------:R-:W-:-:S02]  /*06a0*/  IMAD.WIDE.U32 R16, R17, 0x4, R8 ;  /* 0x0000000411107825 */ /* 0x000fc400078e0008 */
[----:B------:R-:W3:Y:S02]  /*06b0*/  LDG.E R18, desc[UR4][R18.64] ;  /* 0x0000000412127981 */ /* 0x000ee4000c1e1900 */
[--C-:B------:R-:W-:Y:S02]  /*06c0*/  IMAD.WIDE.U32 R10, R23, 0x4, R8.reuse ;  /* 0x00000004170a7825 */ /* 0x100fe400078e0008 */
[----:B------:R-:W4:Y:S02]  /*06d0*/  LDG.E R16, desc[UR4][R16.64] ;  /* 0x0000000410107981 */ /* 0x000f24000c1e1900 */
[--C-:B0-----:R-:W-:Y:S02]  /*06e0*/  IMAD.WIDE.U32 R20, R5, 0x4, R8.reuse ;  /* 0x0000000405147825 */ /* 0x101fe400078e0008 */
[----:B------:R-:W4:Y:S02]  /*06f0*/  LDG.E R10, desc[UR4][R10.64] ;  /* 0x000000040a0a7981 */ /* 0x000f24000c1e1900 */
[----:B------:R-:W-:-:S02]  /*0700*/  IMAD.WIDE.U32 R8, R25, 0x4, R8 ;  /* 0x0000000419087825 */ /* 0x000fc400078e0008 */
[----:B------:R-:W5:Y:S04]  /*0710*/  LDG.E R20, desc[UR4][R20.64] ;  /* 0x0000000414147981 */ /* 0x000f68000c1e1900 */
[----:B------:R-:W5:Y:S01]  /*0720*/  LDG.E R8, desc[UR4][R8.64] ;  /* 0x0000000408087981 */ /* 0x000f62000c1e1900 */
[----:B------:R-:W-:Y:S01]  /*0730*/  IADD3 R4, PT, PT, R4, 0x4, RZ ;  /* 0x0000000404047810 */ /* 0x000fe20007ffe0ff */
[----:B--2---:R-:W-:-:S04]  /*0740*/  IMAD R3, R3, R12, R22 ;  /* 0x0000000c03037224 */ /* 0x004fc800078e0216 */
[----:B---3--:R-:W-:-:S04]  /*0750*/  IMAD R3, R14, R18, R3 ;  /* 0x000000120e037224 */ /* 0x008fc800078e0203 */
[----:B----4-:R-:W-:-:S04]  /*0760*/  IMAD R3, R16, R10, R3 ;  /* 0x0000000a10037224 */ /* 0x010fc800078e0203 */
[----:B-----5:R-:W-:-:S07]  /*0770*/  IMAD R22, R20, R8, R3 ;  /* 0x0000000814167224 */ /* 0x020fce00078e0203 */
.L_x_3:
[----:B------:R-:W-:Y:S05]  /*0780*/  @!P1 BRA `(.L_x_2) ;  /* 0x00000000006c9947 */ /* 0x000fea0003800000 */
[----:B------:R-:W-:Y:S02]  /*0790*/  ISETP.NE.AND P0, PT, R7, 0x1, PT ;  /* 0x000000010700780c */ /* 0x000fe40003f05270 */
[----:B------:R-:W-:-:S04]  /*07a0*/  LOP3.LUT R3, R0, 0x1, RZ, 0xc0, !PT ;  /* 0x0000000100037812 */ /* 0x000fc800078ec0ff */
[----:B------:R-:W-:-:S07]  /*07b0*/  ISETP.NE.U32.AND P1, PT, R3, 0x1, PT ;  /* 0x000000010300780c */ /* 0x000fce0003f25070 */
[----:B------:R-:W0:Y:S01]  /*07c0*/  @P0 LDC.64 R10, c[0x0][0x380] ;  /* 0x0000e000ff0a0b82 */ /* 0x000e220000000a00 */
[----:B------:R-:W-:Y:S01]  /*07d0*/  @P0 IADD3 R15, PT, PT, R6, R4, RZ ;  /* 0x00000004060f0210 */ /* 0x000fe20007ffe0ff */
[CCC-:B------:R-:W-:Y:S01]  /*07e0*/  @P0 IMAD R13, R4.reuse, R0.reuse, R2.reuse ;  /* 0x00000000040d0224 */ /* 0x1c0fe200078e0202 */
[----:B------:R-:W-:Y:S02]  /*07f0*/  @P0 IADD3 R4, PT, PT, R4, 0x2, RZ ;  /* 0x0000000204040810 */ /* 0x000fe40007ffe0ff */
[----:B------:R-:W-:Y:S02]  /*0800*/  @P0 IADD3 R17, PT, PT, R15, 0x1, RZ ;  /* 0x000000010f110810 */ /* 0x000fe40007ffe0ff */
[----:B------:R-:W-:Y:S01]  /*0810*/  @P0 IADD3 R7, PT, PT, R13, R0, RZ ;  /* 0x000000000d070210 */ /* 0x000fe20007ffe0ff */
[----:B------:R-:W1:Y:S01]  /*0820*/  @!P1 LDC.64 R8, c[0x0][0x380] ;  /* 0x0000e000ff089b82 */ /* 0x000e620000000a00 */
[-C--:B------:R-:W-:Y:S01]  /*0830*/  @!P1 IADD3 R5, PT, PT, R6, R4.reuse, RZ ;  /* 0x0000000406059210 */ /* 0x080fe20007ffe0ff */
[----:B------:R-:W-:-:S02]  /*0840*/  @!P1 IMAD R3, R0, R4, R2 ;  /* 0x0000000400039224 */ /* 0x000fc400078e0202 */
[----:B0-----:R-:W-:-:S04]  /*0850*/  @P0 IMAD.WIDE.U32 R14, R15, 0x4, R10 ;  /* 0x000000040f0e0825 */ /* 0x001fc800078e000a */
[--C-:B------:R-:W-:Y:S02]  /*0860*/  @P0 IMAD.WIDE.U32 R12, R13, 0x4, R10.reuse ;  /* 0x000000040d0c0825 */ /* 0x100fe400078e000a */
[----:B------:R-:W2:Y:S02]  /*0870*/  @P0 LDG.E R15, desc[UR4][R14.64] ;  /* 0x000000040e0f0981 */ /* 0x000ea4000c1e1900 */
[--C-:B------:R-:W-:Y:S02]  /*0880*/  @P0 IMAD.WIDE.U32 R16, R17, 0x4, R10.reuse ;  /* 0x0000000411100825 */ /* 0x100fe400078e000a */
[----:B------:R-:W2:Y:S02]  /*0890*/  @P0 LDG.E R12, desc[UR4][R12.64] ;  /* 0x000000040c0c0981 */ /* 0x000ea4000c1e1900 */
[----:B------:R-:W-:Y:S02]  /*08a0*/  @P0 IMAD.WIDE.U32 R10, R7, 0x4, R10 ;  /* 0x00000004070a0825 */ /* 0x000fe400078e000a */
[----:B------:R-:W3:Y:S02]  /*08b0*/  @P0 LDG.E R17, desc[UR4][R16.64] ;  /* 0x0000000410110981 */ /* 0x000ee4000c1e1900 */
[----:B-1----:R-:W-:-:S02]  /*08c0*/  @!P1 IMAD.WIDE.U32 R4, R5, 0x4, R8 ;  /* 0x0000000405049825 */ /* 0x002fc400078e0008 */
[----:B------:R-:W3:Y:S02]  /*08d0*/  @P0 LDG.E R10, desc[UR4][R10.64] ;  /* 0x000000040a0a0981 */ /* 0x000ee4000c1e1900 */
[----:B------:R-:W-:Y:S02]  /*08e0*/  @!P1 IMAD.WIDE.U32 R8, R3, 0x4, R8 ;  /* 0x0000000403089825 */ /* 0x000fe400078e0008 */
[----:B------:R-:W4:Y:S04]  /*08f0*/  @!P1 LDG.E R5, desc[UR4][R4.64] ;  /* 0x0000000404059981 */ /* 0x000f28000c1e1900 */
[----:B------:R-:W4:Y:S01]  /*0900*/  @!P1 LDG.E R8, desc[UR4][R8.64] ;  /* 0x0000000408089981 */ /* 0x000f22000c1e1900 */
[----:B--2---:R-:W-:-:S04]  /*0910*/  @P0 IMAD R0, R15, R12, R22 ;  /* 0x0000000c0f000224 */ /* 0x004fc800078e0216 */
[----:B---3--:R-:W-:-:S04]  /*0920*/  @P0 IMAD R22, R17, R10, R0 ;  /* 0x0000000a11160224 */ /* 0x008fc800078e0200 */
[----:B----4-:R-:W-:-:S07]  /*0930*/  @!P1 IMAD R22, R5, R8, R22 ;  /* 0x0000000805169224 */ /* 0x010fce00078e0216 */
.L_x_2:
[----:B------:R-:W0:Y:S01]  /*0940*/  LDC.64 R4, c[0x0][0x388] ;  /* 0x0000e200ff047b82 */ /* 0x000e220000000a00 */
[----:B------:R-:W-:-:S05]  /*0950*/  IADD3 R3, PT, PT, R6, R2, RZ ;  /* 0x0000000206037210 */ /* 0x000fca0007ffe0ff */
[----:B0-----:R-:W-:-:S05]  /*0960*/  IMAD.WIDE.U32 R2, R3, 0x4, R4 ;  /* 0x0000000403027825 */ /* 0x001fca00078e0004 */
[----:B------:R-:W-:Y:S01]  /*0970*/  STG.E desc[UR4][R2.64], R22 ;  /* 0x0000001602007986 */ /* 0x000fe2000c101904 */
[----:B------:R-:W-:Y:S05]  /*0980*/  EXIT ;  /* 0x000000000000794d */ /* 0x000fea0003800000 */
.L_x_4:
[----:B------:R-:W-:-:S00]  /*0990*/  BRA `(.L_x_4) ;  /* 0xfffffffc00fc7947 */ /* 0x000fc0000383ffff */
[----:B------:R-:W-:-:S00]  /*09a0*/  NOP ;  /* 0x0000000000007918 */ /* 0x000fc00000000000 */
        /* <DEDUP_REMOVED lines=13> */
.L_x_5:


//--------------------- .nv.shared.reserved.0     --------------------------
	.section	.nv.shared.reserved.0,"aw",@nobits
	.weak		__nv_reservedSMEM_offset_0_alias
	.size		__nv_reservedSMEM_offset_0_alias, 0, 64
	.other		__nv_reservedSMEM_offset_0_alias,@"STO_CUDA_RESERVED_SHARED STV_DEFAULT"
__nv_reservedSMEM_offset_0_alias:
	.zero		0
	.zero		64


//--------------------- .nv.constant0._Z10squaregpu1PjS_ --------------------------
	.section	.nv.constant0._Z10squaregpu1PjS_,"a",@progbits
	.sectionflags	@""
	.align	4
.nv.constant0._Z10squaregpu1PjS_:
	.zero		912


//--------------------- SYMBOLS --------------------------

	.type		.nv.reservedSmem.offset0,@object
	.size		.nv.reservedSmem.offset0,0x4
